//
// Generated by NVIDIA NVVM Compiler
//
// Compiler Build ID: CL-36424714
// Cuda compilation tools, release 13.0, V13.0.88
// Based on NVVM 20.0.0
//

.version 9.0
.target sm_100
.address_size 64

	// .globl	_Z15f_scoreSequencePfS_S_ii

.visible .entry _Z15f_scoreSequencePfS_S_ii(
	.param .u64 .ptr .align 1 _Z15f_scoreSequencePfS_S_ii_param_0,
	.param .u64 .ptr .align 1 _Z15f_scoreSequencePfS_S_ii_param_1,
	.param .u64 .ptr .align 1 _Z15f_scoreSequencePfS_S_ii_param_2,
	.param .u32 _Z15f_scoreSequencePfS_S_ii_param_3,
	.param .u32 _Z15f_scoreSequencePfS_S_ii_param_4
)
{
	.reg .pred 	%p<16>;
	.reg .b32 	%r<60>;
	.reg .b32 	%f<83>;
	.reg .b64 	%rd<46>;

	ld.param.u64 	%rd10, [_Z15f_scoreSequencePfS_S_ii_param_0];
	ld.param.u64 	%rd11, [_Z15f_scoreSequencePfS_S_ii_param_1];
	ld.param.u64 	%rd12, [_Z15f_scoreSequencePfS_S_ii_param_2];
	ld.param.u32 	%r32, [_Z15f_scoreSequencePfS_S_ii_param_3];
	ld.param.u32 	%r33, [_Z15f_scoreSequencePfS_S_ii_param_4];
	cvta.to.global.u64 	%rd1, %rd11;
	cvta.to.global.u64 	%rd2, %rd12;
	mov.u32 	%r34, %ctaid.x;
	mov.u32 	%r35, %ntid.x;
	mul.lo.s32 	%r1, %r34, %r35;
	setp.lt.s32 	%p1, %r33, 1;
	@%p1 bra 	$L__BB0_13;
	mov.u32 	%r2, %tid.x;
	setp.lt.s32 	%p2, %r32, 1;
	add.s32 	%r36, %r2, %r1;
	add.s32 	%r3, %r36, -1;
	@%p2 bra 	$L__BB0_13;
	add.s32 	%r4, %r32, 1;
	and.b32  	%r5, %r32, 3;
	and.b32  	%r6, %r32, 1;
	and.b32  	%r38, %r32, 2147483644;
	neg.s32 	%r7, %r38;
	add.s64 	%rd3, %rd2, 4;
	neg.s32 	%r8, %r32;
	add.s64 	%rd4, %rd1, 256;
	add.s32 	%r9, %r36, 31;
	cvta.to.global.u64 	%rd5, %rd10;
	mov.b32 	%r51, 1;
$L__BB0_3:
	mov.u32 	%r10, %r51;
	setp.lt.u32 	%p3, %r32, 4;
	mul.lo.s32 	%r11, %r10, %r4;
	sub.s32 	%r12, %r11, %r4;
	mul.wide.s32 	%rd13, %r10, 4;
	add.s64 	%rd6, %rd5, %rd13;
	mov.b32 	%r59, 1;
	@%p3 bra 	$L__BB0_7;
	add.s32 	%r54, %r11, 1;
	mul.wide.u32 	%rd14, %r11, 4;
	add.s64 	%rd15, %rd2, %rd14;
	add.s64 	%rd45, %rd15, 16;
	add.s32 	%r53, %r8, %r11;
	mov.b32 	%r56, 0;
	mov.u32 	%r52, %r9;
	mov.u32 	%r55, %r11;
	mov.u32 	%r57, %r7;
$L__BB0_5:
	.pragma "nounroll";
	mul.wide.s32 	%rd16, %r54, 4;
	add.s64 	%rd17, %rd2, %rd16;
	mul.wide.s32 	%rd18, %r53, 4;
	add.s64 	%rd19, %rd3, %rd18;
	mul.wide.s32 	%rd20, %r52, 4;
	add.s64 	%rd21, %rd4, %rd20;
	add.s32 	%r42, %r55, 1;
	ld.global.f32 	%f1, [%rd17+-4];
	add.f32 	%f2, %f1, 0fC0000000;
	max.f32 	%f3, %f2, 0f00000000;
	ld.global.f32 	%f4, [%rd19+-4];
	add.f32 	%f5, %f4, 0fC0000000;
	max.f32 	%f6, %f3, %f5;
	ld.global.f32 	%f7, [%rd6+-4];
	ld.global.f32 	%f8, [%rd21+-256];
	setp.eq.f32 	%p4, %f7, %f8;
	ld.global.f32 	%f9, [%rd19+-8];
	selp.f32 	%f10, 0f40400000, 0fC0400000, %p4;
	add.f32 	%f11, %f9, %f10;
	max.f32 	%f12, %f6, %f11;
	mul.wide.u32 	%rd22, %r42, 4;
	add.s64 	%rd23, %rd2, %rd22;
	st.global.f32 	[%rd23], %f12;
	add.f32 	%f13, %f12, 0fC0000000;
	max.f32 	%f14, %f13, 0f00000000;
	ld.global.f32 	%f15, [%rd19];
	add.f32 	%f16, %f15, 0fC0000000;
	max.f32 	%f17, %f14, %f16;
	ld.global.f32 	%f18, [%rd6+-4];
	ld.global.f32 	%f19, [%rd21+-128];
	setp.eq.f32 	%p5, %f18, %f19;
	ld.global.f32 	%f20, [%rd19+-4];
	selp.f32 	%f21, 0f40400000, 0fC0400000, %p5;
	add.f32 	%f22, %f20, %f21;
	max.f32 	%f23, %f17, %f22;
	st.global.f32 	[%rd45+-8], %f23;
	ld.global.f32 	%f24, [%rd17+4];
	add.f32 	%f25, %f24, 0fC0000000;
	max.f32 	%f26, %f25, 0f00000000;
	ld.global.f32 	%f27, [%rd19+4];
	add.f32 	%f28, %f27, 0fC0000000;
	max.f32 	%f29, %f26, %f28;
	ld.global.f32 	%f30, [%rd6+-4];
	ld.global.f32 	%f31, [%rd21];
	setp.eq.f32 	%p6, %f30, %f31;
	ld.global.f32 	%f32, [%rd19];
	selp.f32 	%f33, 0f40400000, 0fC0400000, %p6;
	add.f32 	%f34, %f32, %f33;
	max.f32 	%f35, %f29, %f34;
	st.global.f32 	[%rd45+-4], %f35;
	ld.global.f32 	%f36, [%rd17+8];
	add.f32 	%f37, %f36, 0fC0000000;
	max.f32 	%f38, %f37, 0f00000000;
	ld.global.f32 	%f39, [%rd19+8];
	add.f32 	%f40, %f39, 0fC0000000;
	max.f32 	%f41, %f38, %f40;
	ld.global.f32 	%f42, [%rd6+-4];
	ld.global.f32 	%f43, [%rd21+128];
	setp.eq.f32 	%p7, %f42, %f43;
	ld.global.f32 	%f44, [%rd19+4];
	selp.f32 	%f45, 0f40400000, 0fC0400000, %p7;
	add.f32 	%f46, %f44, %f45;
	max.f32 	%f47, %f41, %f46;
	st.global.f32 	[%rd45], %f47;
	add.s32 	%r57, %r57, 4;
	add.s32 	%r56, %r56, 4;
	add.s32 	%r55, %r55, 4;
	add.s32 	%r54, %r54, 4;
	add.s64 	%rd45, %rd45, 16;
	add.s32 	%r53, %r53, 4;
	add.s32 	%r52, %r52, 128;
	setp.ne.s32 	%p8, %r57, 0;
	@%p8 bra 	$L__BB0_5;
	add.s32 	%r59, %r56, 1;
$L__BB0_7:
	setp.eq.s32 	%p9, %r5, 0;
	@%p9 bra 	$L__BB0_12;
	setp.eq.s32 	%p10, %r5, 1;
	@%p10 bra 	$L__BB0_10;
	add.s32 	%r43, %r59, %r11;
	mul.wide.s32 	%rd24, %r43, 4;
	add.s64 	%rd25, %rd2, %rd24;
	ld.global.f32 	%f48, [%rd25+-4];
	add.f32 	%f49, %f48, 0fC0000000;
	max.f32 	%f50, %f49, 0f00000000;
	add.s32 	%r44, %r59, %r12;
	mul.wide.s32 	%rd26, %r44, 4;
	add.s64 	%rd27, %rd2, %rd26;
	ld.global.f32 	%f51, [%rd27];
	add.f32 	%f52, %f51, 0fC0000000;
	max.f32 	%f53, %f50, %f52;
	ld.global.f32 	%f54, [%rd6+-4];
	shl.b32 	%r45, %r59, 5;
	add.s32 	%r46, %r3, %r45;
	mul.wide.s32 	%rd28, %r46, 4;
	add.s64 	%rd29, %rd1, %rd28;
	ld.global.f32 	%f55, [%rd29];
	setp.eq.f32 	%p11, %f54, %f55;
	ld.global.f32 	%f56, [%rd27+-4];
	selp.f32 	%f57, 0f40400000, 0fC0400000, %p11;
	add.f32 	%f58, %f56, %f57;
	max.f32 	%f59, %f53, %f58;
	mul.wide.u32 	%rd30, %r43, 4;
	add.s64 	%rd31, %rd2, %rd30;
	st.global.f32 	[%rd31], %f59;
	add.f32 	%f60, %f59, 0fC0000000;
	max.f32 	%f61, %f60, 0f00000000;
	ld.global.f32 	%f62, [%rd27+4];
	add.f32 	%f63, %f62, 0fC0000000;
	max.f32 	%f64, %f61, %f63;
	ld.global.f32 	%f65, [%rd6+-4];
	ld.global.f32 	%f66, [%rd29+128];
	setp.eq.f32 	%p12, %f65, %f66;
	ld.global.f32 	%f67, [%rd27];
	selp.f32 	%f68, 0f40400000, 0fC0400000, %p12;
	add.f32 	%f69, %f67, %f68;
	max.f32 	%f70, %f64, %f69;
	cvt.u64.u32 	%rd32, %r11;
	cvt.u64.u32 	%rd33, %r59;
	add.s64 	%rd34, %rd33, %rd32;
	shl.b64 	%rd35, %rd34, 2;
	add.s64 	%rd36, %rd2, %rd35;
	st.global.f32 	[%rd36+4], %f70;
	add.s32 	%r59, %r59, 2;
$L__BB0_10:
	setp.eq.s32 	%p13, %r6, 0;
	@%p13 bra 	$L__BB0_12;
	add.s32 	%r47, %r59, %r11;
	mul.wide.s32 	%rd37, %r47, 4;
	add.s64 	%rd38, %rd2, %rd37;
	ld.global.f32 	%f71, [%rd38+-4];
	add.f32 	%f72, %f71, 0fC0000000;
	max.f32 	%f73, %f72, 0f00000000;
	add.s32 	%r48, %r59, %r12;
	mul.wide.s32 	%rd39, %r48, 4;
	add.s64 	%rd40, %rd2, %rd39;
	ld.global.f32 	%f74, [%rd40];
	add.f32 	%f75, %f74, 0fC0000000;
	max.f32 	%f76, %f73, %f75;
	ld.global.f32 	%f77, [%rd6+-4];
	shl.b32 	%r49, %r59, 5;
	add.s32 	%r50, %r3, %r49;
	mul.wide.s32 	%rd41, %r50, 4;
	add.s64 	%rd42, %rd1, %rd41;
	ld.global.f32 	%f78, [%rd42];
	setp.eq.f32 	%p14, %f77, %f78;
	ld.global.f32 	%f79, [%rd40+-4];
	selp.f32 	%f80, 0f40400000, 0fC0400000, %p14;
	add.f32 	%f81, %f79, %f80;
	max.f32 	%f82, %f76, %f81;
	mul.wide.u32 	%rd43, %r47, 4;
	add.s64 	%rd44, %rd2, %rd43;
	st.global.f32 	[%rd44], %f82;
$L__BB0_12:
	add.s32 	%r51, %r10, 1;
	setp.ne.s32 	%p15, %r10, %r33;
	@%p15 bra 	$L__BB0_3;
$L__BB0_13:
	ret;

}


// ===== COMPILED SASS (sm_100) =====

	.target	sm_100

	.elftype	@"ET_EXEC"


//--------------------- .note.nv.tkinfo           --------------------------
	.section	.note.nv.tkinfo,"",@"SHT_NOTE"
	.sectionflags	@"SHF_NOTE_NV_TKINFO"
	.tkinfo
        /*0018*/ 	.word	0x00000002
        /*0030*/ 	.string	""
        /*0030*/ 	.string	"ptxas"
        /*0030*/ 	.string	"Cuda compilation tools, release 13.0, V13.0.88"
        /*0030*/ 	.string	"Build cuda_13.0.r13.0/compiler.36424714_0"
        /*0030*/ 	.string	"-arch sm_100 -m 64 "



//--------------------- .note.nv.cuinfo           --------------------------
	.section	.note.nv.cuinfo,"",@"SHT_NOTE"
	.sectionflags	@"SHF_NOTE_NV_CUINFO"
        /*0018*/ 	.short	0x0002
        /*001a*/ 	.short	0x0064
        /*001c*/ 	.short	0x0082
	.zero		2


//--------------------- .nv.info                  --------------------------
	.section	.nv.info,"",@"SHT_CUDA_INFO"
	.align	4


	//----- nvinfo : EIATTR_REGCOUNT
	.align		4
        /*0000*/ 	.byte	0x04, 0x2f
        /*0002*/ 	.short	(.L_1 - .L_0)
	.align		4
.L_0:
        /*0004*/ 	.word	index@(_Z15f_scoreSequencePfS_S_ii)
        /*0008*/ 	.word	0x00000020


	//----- nvinfo : EIATTR_FRAME_SIZE
	.align		4
.L_1:
        /*000c*/ 	.byte	0x04, 0x11
        /*000e*/ 	.short	(.L_3 - .L_2)
	.align		4
.L_2:
        /*0010*/ 	.word	index@(_Z15f_scoreSequencePfS_S_ii)
        /*0014*/ 	.word	0x00000000


	//----- nvinfo : EIATTR_MIN_STACK_SIZE
	.align		4
.L_3:
        /*0018*/ 	.byte	0x04, 0x12
        /*001a*/ 	.short	(.L_5 - .L_4)
	.align		4
.L_4:
        /*001c*/ 	.word	index@(_Z15f_scoreSequencePfS_S_ii)
        /*0020*/ 	.word	0x00000000
.L_5:


//--------------------- .nv.compat                --------------------------
	.section	.nv.compat,"",@"SHT_CUDA_COMPAT_INFO"
	.align	4
        /*0000*/ 	.byte	0x02, 0x09, 0x00, 0x00, 0x02, 0x02, 0x01, 0x00, 0x02, 0x05, 0x05, 0x00, 0x03, 0x07, 0x01, 0x01
        /*0010*/ 	.byte	0x02, 0x03, 0x00, 0x00, 0x02, 0x06, 0x01, 0x00, 0x04, 0x0b, 0x08, 0x00, 0x09, 0x00, 0x00, 0x00
        /*0020*/ 	.byte	0x00, 0x00, 0x00, 0x00


//--------------------- .nv.info._Z15f_scoreSequencePfS_S_ii --------------------------
	.section	.nv.info._Z15f_scoreSequencePfS_S_ii,"",@"SHT_CUDA_INFO"
	.sectionflags	@""
	.align	4


	//----- nvinfo : EIATTR_CUDA_API_VERSION
	.align		4
        /*0000*/ 	.byte	0x04, 0x37
        /*0002*/ 	.short	(.L_7 - .L_6)
.L_6:
        /*0004*/ 	.word	0x00000082


	//----- nvinfo : EIATTR_KPARAM_INFO
	.align		4
.L_7:
        /*0008*/ 	.byte	0x04, 0x17
        /*000a*/ 	.short	(.L_9 - .L_8)
.L_8:
        /*000c*/ 	.word	0x00000000
        /*0010*/ 	.short	0x0004
        /*0012*/ 	.short	0x001c
        /*0014*/ 	.byte	0x00, 0xf0, 0x11, 0x00


	//----- nvinfo : EIATTR_KPARAM_INFO
	.align		4
.L_9:
        /*0018*/ 	.byte	0x04, 0x17
        /*001a*/ 	.short	(.L_11 - .L_10)
.L_10:
        /*001c*/ 	.word	0x00000000
        /*0020*/ 	.short	0x0003
        /*0022*/ 	.short	0x0018
        /*0024*/ 	.byte	0x00, 0xf0, 0x11, 0x00


	//----- nvinfo : EIATTR_KPARAM_INFO
	.align		4
.L_11:
        /*0028*/ 	.byte	0x04, 0x17
        /*002a*/ 	.short	(.L_13 - .L_12)
.L_12:
        /*002c*/ 	.word	0x00000000
        /*0030*/ 	.short	0x0002
        /*0032*/ 	.short	0x0010
        /*0034*/ 	.byte	0x00, 0xf5, 0x21, 0x00


	//----- nvinfo : EIATTR_KPARAM_INFO
	.align		4
.L_13:
        /*0038*/ 	.byte	0x04, 0x17
        /*003a*/ 	.short	(.L_15 - .L_14)
.L_14:
        /*003c*/ 	.word	0x00000000
        /*0040*/ 	.short	0x0001
        /*0042*/ 	.short	0x0008
        /*0044*/ 	.byte	0x00, 0xf5, 0x21, 0x00


	//----- nvinfo : EIATTR_KPARAM_INFO
	.align		4
.L_15:
        /*0048*/ 	.byte	0x04, 0x17
        /*004a*/ 	.short	(.L_17 - .L_16)
.L_16:
        /*004c*/ 	.word	0x00000000
        /*0050*/ 	.short	0x0000
        /*0052*/ 	.short	0x0000
        /*0054*/ 	.byte	0x00, 0xf5, 0x21, 0x00


	//----- nvinfo : EIATTR_SPARSE_MMA_MASK
	.align		4
.L_17:
        /*0058*/ 	.byte	0x03, 0x50
        /*005a*/ 	.short	0x0000


	//----- nvinfo : EIATTR_MAXREG_COUNT
	.align		4
        /*005c*/ 	.byte	0x03, 0x1b
        /*005e*/ 	.short	0x00ff


	//----- nvinfo : EIATTR_MERCURY_ISA_VERSION
	.align		4
        /*0060*/ 	.byte	0x03, 0x5f
        /*0062*/ 	.short	0x0101


	//----- nvinfo : EIATTR_VRC_CTA_INIT_COUNT
	.align		4
        /*0064*/ 	.byte	0x02, 0x4a
	.zero		1
	.zero		1


	//----- nvinfo : EIATTR_EXIT_INSTR_OFFSETS
	.align		4
        /*0068*/ 	.byte	0x04, 0x1c
        /*006a*/ 	.short	(.L_19 - .L_18)


	//   ....[0]....
.L_18:
        /*006c*/ 	.word	0x00000040


	//   ....[1]....
        /*0070*/ 	.word	0x00000090


	//   ....[2]....
        /*0074*/ 	.word	0x00000c10


	//----- nvinfo : EIATTR_CBANK_PARAM_SIZE
	.align		4
.L_19:
        /*0078*/ 	.byte	0x03, 0x19
        /*007a*/ 	.short	0x0020


	//----- nvinfo : EIATTR_PARAM_CBANK
	.align		4
        /*007c*/ 	.byte	0x04, 0x0a
        /*007e*/ 	.short	(.L_21 - .L_20)
	.align		4
.L_20:
        /*0080*/ 	.word	index@(.nv.constant0._Z15f_scoreSequencePfS_S_ii)
        /*0084*/ 	.short	0x0380
        /*0086*/ 	.short	0x0020


	//----- nvinfo : EIATTR_SW_WAR
	.align		4
.L_21:
        /*0088*/ 	.byte	0x04, 0x36
        /*008a*/ 	.short	(.L_23 - .L_22)
.L_22:
        /*008c*/ 	.word	0x00000008
.L_23:


//--------------------- .nv.callgraph             --------------------------
	.section	.nv.callgraph,"",@"SHT_CUDA_CALLGRAPH"
	.align	4
	.sectionentsize	8
	.align		4
        /*0000*/ 	.word	0x00000000
	.align		4
        /*0004*/ 	.word	0xffffffff
	.align		4
        /*0008*/ 	.word	0x00000000
	.align		4
        /*000c*/ 	.word	0xfffffffe
	.align		4
        /*0010*/ 	.word	0x00000000
	.align		4
        /*0014*/ 	.word	0xfffffffd
	.align		4
        /*0018*/ 	.word	0x00000000
	.align		4
        /*001c*/ 	.word	0xfffffffc


//--------------------- .text._Z15f_scoreSequencePfS_S_ii --------------------------
	.section	.text._Z15f_scoreSequencePfS_S_ii,"ax",@progbits
	.align	128
        .global         _Z15f_scoreSequencePfS_S_ii
        .type           _Z15f_scoreSequencePfS_S_ii,@function
        .size           _Z15f_scoreSequencePfS_S_ii,(.L_x_6 - _Z15f_scoreSequencePfS_S_ii)
        .other          _Z15f_scoreSequencePfS_S_ii,@"STO_CUDA_ENTRY STV_DEFAULT"
_Z15f_scoreSequencePfS_S_ii:
.text._Z15f_scoreSequencePfS_S_ii:
[----:B------:R-:W-:Y:S08]  /*0000*/  LDC R1, c[0x0][0x37c] ;  /* 0x0000df00ff017b82 */ /* 0x000ff00000000800 */
[----:B------:R-:W0:Y:S08]  /*0010*/  LDC R0, c[0x0][0x39c] ;  /* 0x0000e700ff007b82 */ /* 0x000e300000000800 */
[----:B------:R-:W1:Y:S01]  /*0020*/  S2UR UR4, SR_CTAID.X ;  /* 0x00000000000479c3 */ /* 0x000e620000002500 */
[----:B0-----:R-:W-:-:S13]  /*0030*/  ISETP.GE.AND P0, PT, R0, 0x1, PT ;  /* 0x000000010000780c */ /* 0x001fda0003f06270 */
[----:B-1----:R-:W-:Y:S05]  /*0040*/  @!P0 EXIT ;  /* 0x000000000000894d */ /* 0x002fea0003800000 */
[----:B------:R-:W0:Y:S01]  /*0050*/  LDC R0, c[0x0][0x398] ;  /* 0x0000e600ff007b82 */ /* 0x000e220000000800 */
[----:B------:R-:W1:Y:S01]  /*0060*/  S2R R18, SR_TID.X ;  /* 0x0000000000127919 */ /* 0x000e620000002100 */
[----:B------:R-:W2:Y:S01]  /*0070*/  LDCU UR5, c[0x0][0x360] ;  /* 0x00006c00ff0577ac */ /* 0x000ea20008000800 */
[----:B0-----:R-:W-:-:S13]  /*0080*/  ISETP.GE.AND P0, PT, R0, 0x1, PT ;  /* 0x000000010000780c */ /* 0x001fda0003f06270 */
[----:B-12---:R-:W-:Y:S05]  /*0090*/  @!P0 EXIT ;  /* 0x000000000000894d */ /* 0x006fea0003800000 */
[----:B------:R-:W0:Y:S01]  /*00a0*/  LDCU.64 UR8, c[0x0][0x390] ;  /* 0x00007200ff0877ac */ /* 0x000e220008000a00 */
[----:B------:R-:W-:Y:S01]  /*00b0*/  IMAD.MOV.U32 R16, RZ, RZ, 0x1 ;  /* 0x00000001ff107424 */ /* 0x000fe200078e00ff */
[----:B------:R-:W1:Y:S01]  /*00c0*/  LDCU.64 UR10, c[0x0][0x388] ;  /* 0x00007100ff0a77ac */ /* 0x000e620008000a00 */
[----:B------:R-:W-:Y:S01]  /*00d0*/  UIMAD UR4, UR4, UR5, URZ ;  /* 0x00000005040472a4 */ /* 0x000fe2000f8e02ff */
[----:B------:R-:W2:Y:S05]  /*00e0*/  LDCU.64 UR12, c[0x0][0x358] ;  /* 0x00006b00ff0c77ac */ /* 0x000eaa0008000a00 */
[----:B------:R-:W-:Y:S01]  /*00f0*/  VIADD R18, R18, UR4 ;  /* 0x0000000412127c36 */ /* 0x000fe20008000000 */
[----:B0-----:R-:W-:-:S03]  /*0100*/  UIADD3 UR7, UP0, UPT, UR8, 0x4, URZ ;  /* 0x0000000408077890 */ /* 0x001fc6000ff1e0ff */
[C---:B------:R-:W-:Y:S01]  /*0110*/  VIADD R19, R18.reuse, 0xffffffff ;  /* 0xffffffff12137836 */ /* 0x040fe20000000000 */
[----:B------:R-:W-:Y:S01]  /*0120*/  IADD3 R18, PT, PT, R18, 0x1f, RZ ;  /* 0x0000001f12127810 */ /* 0x000fe20007ffe0ff */
[----:B-1----:R-:W-:Y:S02]  /*0130*/  UIADD3 UR5, UP1, UPT, UR10, 0x100, URZ ;  /* 0x000001000a057890 */ /* 0x002fe4000ff3e0ff */
[----:B------:R-:W-:Y:S02]  /*0140*/  UIADD3.X UR8, UPT, UPT, URZ, UR9, URZ, UP0, !UPT ;  /* 0x00000009ff087290 */ /* 0x000fe400087fe4ff */
[----:B--2---:R-:W-:-:S12]  /*0150*/  UIADD3.X UR6, UPT, UPT, URZ, UR11, URZ, UP1, !UPT ;  /* 0x0000000bff067290 */ /* 0x004fd80008ffe4ff */
.L_x_4:
[----:B0-----:R-:W0:Y:S01]  /*0160*/  LDCU.64 UR10, c[0x0][0x398] ;  /* 0x00007300ff0a77ac */ /* 0x001e220008000a00 */
[----:B-1----:R-:W1:Y:S01]  /*0170*/  LDC.64 R2, c[0x0][0x380] ;  /* 0x0000e000ff027b82 */ /* 0x002e620000000a00 */
[----:B------:R-:W-:Y:S01]  /*0180*/  HFMA2 R20, -RZ, RZ, 0, 5.9604644775390625e-08 ;  /* 0x00000001ff147431 */ /* 0x000fe200000001ff */
[----:B--2---:R-:W2:Y:S01]  /*0190*/  LDCU UR4, c[0x0][0x398] ;  /* 0x00007300ff0477ac */ /* 0x004ea20008000800 */
[----:B0-----:R-:W-:Y:S01]  /*01a0*/  UISETP.GE.U32.AND UP0, UPT, UR10, 0x4, UPT ;  /* 0x000000040a00788c */ /* 0x001fe2000bf06070 */
[C---:B------:R-:W-:Y:S01]  /*01b0*/  ISETP.NE.AND P0, PT, R16.reuse, UR11, PT ;  /* 0x0000000b10007c0c */ /* 0x040fe2000bf05270 */
[----:B--2---:R-:W-:Y:S01]  /*01c0*/  UIADD3 UR9, UPT, UPT, UR4, 0x1, URZ ;  /* 0x0000000104097890 */ /* 0x004fe2000fffe0ff */
[----:B-1----:R-:W-:-:S05]  /*01d0*/  IMAD.WIDE R2, R16, 0x4, R2 ;  /* 0x0000000410027825 */ /* 0x002fca00078e0202 */
[C---:B------:R-:W-:Y:S01]  /*01e0*/  IMAD R17, R16.reuse, UR9, RZ ;  /* 0x0000000910117c24 */ /* 0x040fe2000f8e02ff */
[----:B------:R-:W-:-:S03]  /*01f0*/  IADD3 R16, PT, PT, R16, 0x1, RZ ;  /* 0x0000000110107810 */ /* 0x000fc60007ffe0ff */
[----:B------:R-:W-:Y:S01]  /*0200*/  VIADD R14, R17, -UR9 ;  /* 0x80000009110e7c36 */ /* 0x000fe20008000000 */
[----:B------:R-:W-:Y:S06]  /*0210*/  BRA.U !UP0, `(.L_x_0) ;  /* 0x0000000508547547 */ /* 0x000fec000b800000 */
[----:B------:R-:W0:Y:S01]  /*0220*/  LDC.64 R4, c[0x0][0x390] ;  /* 0x0000e400ff047b82 */ /* 0x000e220000000a00 */
[----:B------:R-:W-:Y:S01]  /*0230*/  ULOP3.LUT UR4, UR4, 0x7ffffffc, URZ, 0xc0, !UPT ;  /* 0x7ffffffc04047892 */ /* 0x000fe2000f8ec0ff */
[C---:B------:R-:W-:Y:S01]  /*0240*/  VIADD R15, R17.reuse, -UR10 ;  /* 0x8000000a110f7c36 */ /* 0x040fe20008000000 */
[----:B------:R-:W-:Y:S01]  /*0250*/  MOV R20, RZ ;  /* 0x000000ff00147202 */ /* 0x000fe20000000f00 */
[C---:B------:R-:W-:Y:S01]  /*0260*/  VIADD R21, R17.reuse, 0x1 ;  /* 0x0000000111157836 */ /* 0x040fe20000000000 */
[----:B------:R-:W-:Y:S01]  /*0270*/  MOV R22, R17 ;  /* 0x0000001100167202 */ /* 0x000fe20000000f00 */
[----:B------:R-:W-:Y:S01]  /*0280*/  IMAD.MOV.U32 R23, RZ, RZ, R18 ;  /* 0x000000ffff177224 */ /* 0x000fe200078e0012 */
[----:B------:R-:W-:Y:S01]  /*0290*/  UIADD3 UR4, UPT, UPT, -UR4, URZ, URZ ;  /* 0x000000ff04047290 */ /* 0x000fe2000fffe1ff */
[----:B0-----:R-:W-:-:S03]  /*02a0*/  IMAD.WIDE.U32 R6, R17, 0x4, R4 ;  /* 0x0000000411067825 */ /* 0x001fc600078e0004 */
[----:B------:R-:W-:-:S04]  /*02b0*/  IADD3 R0, P1, PT, R6, 0x10, RZ ;  /* 0x0000001006007810 */ /* 0x000fc80007f3e0ff */
[----:B------:R-:W-:-:S09]  /*02c0*/  IADD3.X R25, PT, PT, RZ, R7, RZ, P1, !PT ;  /* 0x00000007ff197210 */ /* 0x000fd20000ffe4ff */
.L_x_1:
[----:B------:R-:W-:Y:S01]  /*02d0*/  MOV R11, UR8 ;  /* 0x00000008000b7c02 */ /* 0x000fe20008000f00 */
[----:B------:R-:W-:Y:S01]  /*02e0*/  IMAD.U32 R10, RZ, RZ, UR7 ;  /* 0x00000007ff0a7e24 */ /* 0x000fe2000f8e00ff */
[----:B------:R-:W-:Y:S01]  /*02f0*/  MOV R9, UR6 ;  /* 0x0000000600097c02 */ /* 0x000fe20008000f00 */
[----:B------:R-:W-:Y:S01]  /*0300*/  IMAD.U32 R8, RZ, RZ, UR5 ;  /* 0x00000005ff087e24 */ /* 0x000fe2000f8e00ff */
[----:B------:R-:W2:Y:S01]  /*0310*/  LDG.E R26, desc[UR12][R2.64+-0x4] ;  /* 0xfffffc0c021a7981 */ /* 0x000ea2000c1e1900 */
[----:B------:R-:W-:-:S04]  /*0320*/  IMAD.WIDE R6, R21, 0x4, R4 ;  /* 0x0000000415067825 */ /* 0x000fc800078e0204 */
[----:B------:R-:W-:Y:S01]  /*0330*/  IMAD.WIDE R10, R15, 0x4, R10 ;  /* 0x000000040f0a7825 */ /* 0x000fe200078e020a */
[----:B0-----:R-:W3:Y:S03]  /*0340*/  LDG.E R13, desc[UR12][R6.64+-0x4] ;  /* 0xfffffc0c060d7981 */ /* 0x001ee6000c1e1900 */
[----:B------:R-:W-:Y:S01]  /*0350*/  IMAD.WIDE R8, R23, 0x4, R8 ;  /* 0x0000000417087825 */ /* 0x000fe200078e0208 */
[----:B------:R-:W4:Y:S04]  /*0360*/  LDG.E R24, desc[UR12][R10.64+-0x4] ;  /* 0xfffffc0c0a187981 */ /* 0x000f28000c1e1900 */
[----:B------:R-:W2:Y:S04]  /*0370*/  LDG.E R27, desc[UR12][R8.64+-0x100] ;  /* 0xffff000c081b7981 */ /* 0x000ea8000c1e1900 */
[----:B------:R-:W5:Y:S01]  /*0380*/  LDG.E R12, desc[UR12][R10.64+-0x8] ;  /* 0xfffff80c0a0c7981 */ /* 0x000f62000c1e1900 */
[----:B---3--:R-:W-:Y:S01]  /*0390*/  FADD R13, R13, -2 ;  /* 0xc00000000d0d7421 */ /* 0x008fe20000000000 */
[----:B----4-:R-:W-:Y:S01]  /*03a0*/  FADD R24, R24, -2 ;  /* 0xc000000018187421 */ /* 0x010fe20000000000 */
[----:B--2---:R-:W-:-:S04]  /*03b0*/  FSETP.NEU.AND P1, PT, R26, R27, PT ;  /* 0x0000001b1a00720b */ /* 0x004fc80003f2d000 */
[----:B------:R-:W-:Y:S01]  /*03c0*/  FMNMX3 R27, R13, RZ, R24, !PT ;  /* 0x000000ff0d1b7276 */ /* 0x000fe20007800018 */
[----:B------:R-:W-:-:S05]  /*03d0*/  IMAD.MOV.U32 R24, RZ, RZ, 0x40400000 ;  /* 0x40400000ff187424 */ /* 0x000fca00078e00ff */
[----:B------:R-:W-:-:S05]  /*03e0*/  FSEL R13, R24, -3, !P1 ;  /* 0xc0400000180d7808 */ /* 0x000fca0004800000 */
[----:B-----5:R-:W-:Y:S01]  /*03f0*/  FADD R12, R12, R13 ;  /* 0x0000000d0c0c7221 */ /* 0x020fe20000000000 */
[----:B------:R-:W-:-:S04]  /*0400*/  IADD3 R13, PT, PT, R22, 0x1, RZ ;  /* 0x00000001160d7810 */ /* 0x000fc80007ffe0ff */
[----:B------:R-:W-:Y:S01]  /*0410*/  FMNMX R27, R27, R12, !PT ;  /* 0x0000000c1b1b7209 */ /* 0x000fe20007800000 */
[----:B------:R-:W-:-:S05]  /*0420*/  IMAD.WIDE.U32 R12, R13, 0x4, R4 ;  /* 0x000000040d0c7825 */ /* 0x000fca00078e0004 */
[----:B------:R0:W-:Y:S04]  /*0430*/  STG.E desc[UR12][R12.64], R27 ;  /* 0x0000001b0c007986 */ /* 0x0001e8000c10190c */
[----:B------:R-:W2:Y:S04]  /*0440*/  LDG.E R28, desc[UR12][R2.64+-0x4] ;  /* 0xfffffc0c021c7981 */ /* 0x000ea8000c1e1900 */
[----:B------:R-:W3:Y:S04]  /*0450*/  LDG.E R29, desc[UR12][R10.64] ;  /* 0x0000000c0a1d7981 */ /* 0x000ee8000c1e1900 */
[----:B0-----:R-:W2:Y:S04]  /*0460*/  LDG.E R13, desc[UR12][R8.64+-0x80] ;  /* 0xffff800c080d7981 */ /* 0x001ea8000c1e1900 */
[----:B------:R-:W4:Y:S01]  /*0470*/  LDG.E R26, desc[UR12][R10.64+-0x4] ;  /* 0xfffffc0c0a1a7981 */ /* 0x000f22000c1e1900 */
[----:B------:R-:W-:-:S02]  /*0480*/  IMAD.MOV.U32 R12, RZ, RZ, R0 ;  /* 0x000000ffff0c7224 */ /* 0x000fc400078e0000 */
[----:B---3--:R-:W-:Y:S01]  /*0490*/  FADD R29, R29, -2 ;  /* 0xc00000001d1d7421 */ /* 0x008fe20000000000 */
[----:B--2---:R-:W-:Y:S01]  /*04a0*/  FSETP.NEU.AND P1, PT, R28, R13, PT ;  /* 0x0000000d1c00720b */ /* 0x004fe20003f2d000 */
[----:B------:R-:W-:-:S05]  /*04b0*/  FADD R28, R27, -2 ;  /* 0xc00000001b1c7421 */ /* 0x000fca0000000000 */
[----:B------:R-:W-:Y:S02]  /*04c0*/  FMNMX3 R28, R28, RZ, R29, !PT ;  /* 0x000000ff1c1c7276 */ /* 0x000fe4000780001d */
[----:B------:R-:W-:-:S05]  /*04d0*/  FSEL R29, R24, -3, !P1 ;  /* 0xc0400000181d7808 */ /* 0x000fca0004800000 */
[----:B----4-:R-:W-:Y:S01]  /*04e0*/  FADD R29, R26, R29 ;  /* 0x0000001d1a1d7221 */ /* 0x010fe20000000000 */
[----:B------:R-:W-:-:S04]  /*04f0*/  MOV R13, R25 ;  /* 0x00000019000d7202 */ /* 0x000fc80000000f00 */
[----:B------:R-:W-:-:S05]  /*0500*/  FMNMX R29, R28, R29, !PT ;  /* 0x0000001d1c1d7209 */ /* 0x000fca0007800000 */
[----:B------:R0:W-:Y:S04]  /*0510*/  STG.E desc[UR12][R12.64+-0x8], R29 ;  /* 0xfffff81d0c007986 */ /* 0x0001e8000c10190c */
[----:B------:R-:W2:Y:S04]  /*0520*/  LDG.E R27, desc[UR12][R2.64+-0x4] ;  /* 0xfffffc0c021b7981 */ /* 0x000ea8000c1e1900 */
[----:B------:R-:W2:Y:S04]  /*0530*/  LDG.E R28, desc[UR12][R8.64] ;  /* 0x0000000c081c7981 */ /* 0x000ea8000c1e1900 */
[----:B------:R-:W3:Y:S04]  /*0540*/  LDG.E R25, desc[UR12][R6.64+0x4] ;  /* 0x0000040c06197981 */ /* 0x000ee8000c1e1900 */
[----:B------:R-:W4:Y:S04]  /*0550*/  LDG.E R26, desc[UR12][R10.64+0x4] ;  /* 0x0000040c0a1a7981 */ /* 0x000f28000c1e1900 */
[----:B------:R-:W5:Y:S01]  /*0560*/  LDG.E R0, desc[UR12][R10.64] ;  /* 0x0000000c0a007981 */ /* 0x000f62000c1e1900 */
[----:B--2---:R-:W-:-:S04]  /*0570*/  FSETP.NEU.AND P1, PT, R27, R28, PT ;  /* 0x0000001c1b00720b */ /* 0x004fc80003f2d000 */
[----:B------:R-:W-:Y:S01]  /*0580*/  FSEL R27, R24, -3, !P1 ;  /* 0xc0400000181b7808 */ /* 0x000fe20004800000 */
[----:B---3--:R-:W-:Y:S01]  /*0590*/  FADD R25, R25, -2 ;  /* 0xc000000019197421 */ /* 0x008fe20000000000 */
[----:B----4-:R-:W-:-:S03]  /*05a0*/  FADD R26, R26, -2 ;  /* 0xc00000001a1a7421 */ /* 0x010fc60000000000 */
[----:B-----5:R-:W-:Y:S02]  /*05b0*/  FADD R0, R0, R27 ;  /* 0x0000001b00007221 */ /* 0x020fe40000000000 */
[----:B------:R-:W-:-:S04]  /*05c0*/  FMNMX3 R25, R25, RZ, R26, !PT ;  /* 0x000000ff19197276 */ /* 0x000fc8000780001a */
[----:B------:R-:W-:-:S05]  /*05d0*/  FMNMX R25, R25, R0, !PT ;  /* 0x0000000019197209 */ /* 0x000fca0007800000 */
[----:B------:R1:W-:Y:S04]  /*05e0*/  STG.E desc[UR12][R12.64+-0x4], R25 ;  /* 0xfffffc190c007986 */ /* 0x0003e8000c10190c */
[----:B------:R-:W2:Y:S04]  /*05f0*/  LDG.E R9, desc[UR12][R8.64+0x80] ;  /* 0x0000800c08097981 */ /* 0x000ea8000c1e1900 */
[----:B------:R-:W2:Y:S04]  /*0600*/  LDG.E R0, desc[UR12][R2.64+-0x4] ;  /* 0xfffffc0c02007981 */ /* 0x000ea8000c1e1900 */
[----:B------:R-:W3:Y:S04]  /*0610*/  LDG.E R6, desc[UR12][R6.64+0x8] ;  /* 0x0000080c06067981 */ /* 0x000ee8000c1e1900 */
[----:B------:R-:W4:Y:S04]  /*0620*/  LDG.E R26, desc[UR12][R10.64+0x8] ;  /* 0x0000080c0a1a7981 */ /* 0x000f28000c1e1900 */
[----:B------:R-:W5:Y:S01]  /*0630*/  LDG.E R28, desc[UR12][R10.64+0x4] ;  /* 0x0000040c0a1c7981 */ /* 0x000f62000c1e1900 */
[----:B------:R-:W-:-:S04]  /*0640*/  UIADD3 UR4, UPT, UPT, UR4, 0x4, URZ ;  /* 0x0000000404047890 */ /* 0x000fc8000fffe0ff */
[----:B------:R-:W-:Y:S01]  /*0650*/  UISETP.NE.AND UP0, UPT, UR4, URZ, UPT ;  /* 0x000000ff0400728c */ /* 0x000fe2000bf05270 */
[----:B------:R-:W-:Y:S01]  /*0660*/  IADD3 R20, PT, PT, R20, 0x4, RZ ;  /* 0x0000000414147810 */ /* 0x000fe20007ffe0ff */
[----:B------:R-:W-:Y:S01]  /*0670*/  VIADD R22, R22, 0x4 ;  /* 0x0000000416167836 */ /* 0x000fe20000000000 */
[----:B------:R-:W-:Y:S01]  /*0680*/  IADD3 R21, PT, PT, R21, 0x4, RZ ;  /* 0x0000000415157810 */ /* 0x000fe20007ffe0ff */
[----:B------:R-:W-:Y:S01]  /*0690*/  VIADD R15, R15, 0x4 ;  /* 0x000000040f0f7836 */ /* 0x000fe20000000000 */
[----:B------:R-:W-:Y:S02]  /*06a0*/  IADD3 R23, PT, PT, R23, 0x80, RZ ;  /* 0x0000008017177810 */ /* 0x000fe40007ffe0ff */
[----:B--2---:R-:W-:-:S04]  /*06b0*/  FSETP.NEU.AND P1, PT, R0, R9, PT ;  /* 0x000000090000720b */ /* 0x004fc80003f2d000 */
[----:B0-----:R-:W-:Y:S01]  /*06c0*/  FSEL R29, R24, -3, !P1 ;  /* 0xc0400000181d7808 */ /* 0x001fe20004800000 */
[----:B---3--:R-:W-:Y:S01]  /*06d0*/  FADD R0, R6, -2 ;  /* 0xc000000006007421 */ /* 0x008fe20000000000 */
[----:B----4-:R-:W-:-:S03]  /*06e0*/  FADD R27, R26, -2 ;  /* 0xc00000001a1b7421 */ /* 0x010fc60000000000 */
[----:B-----5:R-:W-:Y:S02]  /*06f0*/  FADD R29, R28, R29 ;  /* 0x0000001d1c1d7221 */ /* 0x020fe40000000000 */
[----:B------:R-:W-:-:S04]  /*0700*/  FMNMX3 R0, R0, RZ, R27, !PT ;  /* 0x000000ff00007276 */ /* 0x000fc8000780001b */
[----:B------:R-:W-:-:S05]  /*0710*/  FMNMX R29, R0, R29, !PT ;  /* 0x0000001d001d7209 */ /* 0x000fca0007800000 */
[----:B------:R0:W-:Y:S01]  /*0720*/  STG.E desc[UR12][R12.64], R29 ;  /* 0x0000001d0c007986 */ /* 0x0001e2000c10190c */
[----:B------:R-:W-:-:S05]  /*0730*/  IADD3 R0, P1, PT, R12, 0x10, RZ ;  /* 0x000000100c007810 */ /* 0x000fca0007f3e0ff */
[----:B-1----:R-:W-:Y:S01]  /*0740*/  IMAD.X R25, RZ, RZ, R13, P1 ;  /* 0x000000ffff197224 */ /* 0x002fe200008e060d */
[----:B------:R-:W-:Y:S07]  /*0750*/  BRA.U UP0, `(.L_x_1) ;  /* 0xfffffff900dc7547 */ /* 0x000fee000b83ffff */
[----:B------:R-:W-:-:S07]  /*0760*/  VIADD R20, R20, 0x1 ;  /* 0x0000000114147836 */ /* 0x000fce0000000000 */
.L_x_0:
[----:B------:R-:W1:Y:S02]  /*0770*/  LDCU UR4, c[0x0][0x398] ;  /* 0x00007300ff0477ac */ /* 0x000e640008000800 */
[----:B-1----:R-:W-:-:S04]  /*0780*/  ULOP3.LUT UR4, UR4, 0x3, URZ, 0xc0, !UPT ;  /* 0x0000000304047892 */ /* 0x002fc8000f8ec0ff */
[----:B------:R-:W-:-:S09]  /*0790*/  UISETP.NE.AND UP0, UPT, UR4, URZ, UPT ;  /* 0x000000ff0400728c */ /* 0x000fd2000bf05270 */
[----:B------:R-:W-:Y:S05]  /*07a0*/  BRA.U !UP0, `(.L_x_2) ;  /* 0x0000000508147547 */ /* 0x000fea000b800000 */
[----:B------:R-:W1:Y:S01]  /*07b0*/  LDCU UR9, c[0x0][0x398] ;  /* 0x00007300ff0977ac */ /* 0x000e620008000800 */
[----:B------:R-:W-:Y:S02]  /*07c0*/  UISETP.NE.AND UP0, UPT, UR4, 0x1, UPT ;  /* 0x000000010400788c */ /* 0x000fe4000bf05270 */
[----:B-1----:R-:W-:-:S07]  /*07d0*/  ULOP3.LUT UP1, URZ, UR9, 0x1, URZ, 0xc0, !UPT ;  /* 0x0000000109ff7892 */ /* 0x002fce000f82c0ff */
[----:B------:R-:W-:Y:S05]  /*07e0*/  BRA.U !UP0, `(.L_x_3) ;  /* 0x0000000108a47547 */ /* 0x000fea000b800000 */
[----:B------:R-:W1:Y:S01]  /*07f0*/  LDC.64 R6, c[0x0][0x388] ;  /* 0x0000e200ff067b82 */ /* 0x000e620000000a00 */
[----:B------:R-:W-:Y:S01]  /*0800*/  LEA R5, R20, R19, 0x5 ;  /* 0x0000001314057211 */ /* 0x000fe200078e28ff */
[----:B0-----:R-:W-:Y:S01]  /*0810*/  IMAD.IADD R13, R17, 0x1, R20 ;  /* 0x00000001110d7824 */ /* 0x001fe200078e0214 */
[----:B------:R-:W2:Y:S05]  /*0820*/  LDG.E R0, desc[UR12][R2.64+-0x4] ;  /* 0xfffffc0c02007981 */ /* 0x000eaa000c1e1900 */
[----:B------:R-:W0:Y:S01]  /*0830*/  LDC.64 R8, c[0x0][0x390] ;  /* 0x0000e400ff087b82 */ /* 0x000e220000000a00 */
[----:B-1----:R-:W-:Y:S01]  /*0840*/  IMAD.WIDE R6, R5, 0x4, R6 ;  /* 0x0000000405067825 */ /* 0x002fe200078e0206 */
[----:B------:R-:W-:-:S04]  /*0850*/  IADD3 R5, PT, PT, R14, R20, RZ ;  /* 0x000000140e057210 */ /* 0x000fc80007ffe0ff */
[----:B------:R-:W2:Y:S01]  /*0860*/  LDG.E R21, desc[UR12][R6.64] ;  /* 0x0000000c06157981 */ /* 0x000ea2000c1e1900 */
[----:B0-----:R-:W-:-:S04]  /*0870*/  IMAD.WIDE R10, R13, 0x4, R8 ;  /* 0x000000040d0a7825 */ /* 0x001fc800078e0208 */
[----:B------:R-:W-:Y:S02]  /*0880*/  IMAD.WIDE R4, R5, 0x4, R8 ;  /* 0x0000000405047825 */ /* 0x000fe400078e0208 */
[----:B------:R-:W3:Y:S04]  /*0890*/  LDG.E R10, desc[UR12][R10.64+-0x4] ;  /* 0xfffffc0c0a0a7981 */ /* 0x000ee8000c1e1900 */
[----:B------:R-:W4:Y:S04]  /*08a0*/  LDG.E R15, desc[UR12][R4.64] ;  /* 0x0000000c040f7981 */ /* 0x000f28000c1e1900 */
[----:B------:R-:W5:Y:S01]  /*08b0*/  LDG.E R22, desc[UR12][R4.64+-0x4] ;  /* 0xfffffc0c04167981 */ /* 0x000f62000c1e1900 */
[----:B--2---:R-:W-:Y:S01]  /*08c0*/  FSETP.NEU.AND P1, PT, R0, R21, PT ;  /* 0x000000150000720b */ /* 0x004fe20003f2d000 */
[----:B------:R-:W-:-:S05]  /*08d0*/  IMAD.MOV.U32 R0, RZ, RZ, 0x40400000 ;  /* 0x40400000ff007424 */ /* 0x000fca00078e00ff */
[----:B------:R-:W-:Y:S01]  /*08e0*/  FSEL R21, R0, -3, !P1 ;  /* 0xc040000000157808 */ /* 0x000fe20004800000 */
[----:B---3--:R-:W-:Y:S01]  /*08f0*/  FADD R12, R10, -2 ;  /* 0xc00000000a0c7421 */ /* 0x008fe20000000000 */
[----:B----4-:R-:W-:-:S03]  /*0900*/  FADD R15, R15, -2 ;  /* 0xc00000000f0f7421 */ /* 0x010fc60000000000 */
[----:B-----5:R-:W-:Y:S02]  /*0910*/  FADD R22, R22, R21 ;  /* 0x0000001516167221 */ /* 0x020fe40000000000 */
[----:B------:R-:W-:Y:S01]  /*0920*/  FMNMX3 R15, R12, RZ, R15, !PT ;  /* 0x000000ff0c0f7276 */ /* 0x000fe2000780000f */
[----:B------:R-:W-:Y:S02]  /*0930*/  IMAD.WIDE.U32 R12, R13, 0x4, R8 ;  /* 0x000000040d0c7825 */ /* 0x000fe400078e0008 */
[----:B------:R-:W0:Y:S01]  /*0940*/  LDC.64 R8, c[0x0][0x390] ;  /* 0x0000e400ff087b82 */ /* 0x000e220000000a00 */
[----:B------:R-:W-:-:S05]  /*0950*/  FMNMX R15, R15, R22, !PT ;  /* 0x000000160f0f7209 */ /* 0x000fca0007800000 */
[----:B------:R1:W-:Y:S04]  /*0960*/  STG.E desc[UR12][R12.64], R15 ;  /* 0x0000000f0c007986 */ /* 0x0003e8000c10190c */
[----:B------:R-:W2:Y:S04]  /*0970*/  LDG.E R6, desc[UR12][R6.64+0x80] ;  /* 0x0000800c06067981 */ /* 0x000ea8000c1e1900 */
[----:B------:R-:W2:Y:S04]  /*0980*/  LDG.E R11, desc[UR12][R2.64+-0x4] ;  /* 0xfffffc0c020b7981 */ /* 0x000ea8000c1e1900 */
[----:B------:R-:W3:Y:S04]  /*0990*/  LDG.E R10, desc[UR12][R4.64+0x4] ;  /* 0x0000040c040a7981 */ /* 0x000ee8000c1e1900 */
[----:B------:R-:W4:Y:S01]  /*09a0*/  LDG.E R21, desc[UR12][R4.64] ;  /* 0x0000000c04157981 */ /* 0x000f22000c1e1900 */
[----:B--2---:R-:W-:-:S04]  /*09b0*/  FSETP.NEU.AND P1, PT, R11, R6, PT ;  /* 0x000000060b00720b */ /* 0x004fc80003f2d000 */
[----:B------:R-:W-:Y:S01]  /*09c0*/  FSEL R22, R0, -3, !P1 ;  /* 0xc040000000167808 */ /* 0x000fe20004800000 */
[----:B------:R-:W-:Y:S01]  /*09d0*/  FADD R0, R15, -2 ;  /* 0xc00000000f007421 */ /* 0x000fe20000000000 */
[----:B------:R-:W-:Y:S01]  /*09e0*/  IADD3 R23, P1, PT, R17, R20, RZ ;  /* 0x0000001411177210 */ /* 0x000fe20007f3e0ff */
[----:B---3--:R-:W-:Y:S02]  /*09f0*/  FADD R11, R10, -2 ;  /* 0xc00000000a0b7421 */ /* 0x008fe40000000000 */
[----:B----4-:R-:W-:Y:S01]  /*0a00*/  FADD R21, R21, R22 ;  /* 0x0000001615157221 */ /* 0x010fe20000000000 */
[----:B------:R-:W-:Y:S02]  /*0a10*/  IADD3.X R6, PT, PT, RZ, RZ, RZ, P1, !PT ;  /* 0x000000ffff067210 */ /* 0x000fe40000ffe4ff */
[----:B0-----:R-:W-:Y:S02]  /*0a20*/  LEA R8, P1, R23, R8, 0x2 ;  /* 0x0000000817087211 */ /* 0x001fe400078210ff */
[----:B------:R-:W-:-:S02]  /*0a30*/  FMNMX3 R0, R0, RZ, R11, !PT ;  /* 0x000000ff00007276 */ /* 0x000fc4000780000b */
[----:B------:R-:W-:Y:S02]  /*0a40*/  LEA.HI.X R9, R23, R9, R6, 0x2, P1 ;  /* 0x0000000917097211 */ /* 0x000fe400008f1406 */
[----:B------:R-:W-:-:S05]  /*0a50*/  FMNMX R21, R0, R21, !PT ;  /* 0x0000001500157209 */ /* 0x000fca0007800000 */
[----:B------:R1:W-:Y:S01]  /*0a60*/  STG.E desc[UR12][R8.64+0x4], R21 ;  /* 0x0000041508007986 */ /* 0x0003e2000c10190c */
[----:B------:R-:W-:-:S07]  /*0a70*/  VIADD R20, R20, 0x2 ;  /* 0x0000000214147836 */ /* 0x000fce0000000000 */
.L_x_3:
[----:B------:R-:W-:Y:S05]  /*0a80*/  BRA.U !UP1, `(.L_x_2) ;  /* 0x00000001095c7547 */ /* 0x000fea000b800000 */
[----:B------:R-:W2:Y:S01]  /*0a90*/  LDC.64 R10, c[0x0][0x388] ;  /* 0x0000e200ff0a7b82 */ /* 0x000ea20000000a00 */
[----:B------:R-:W-:Y:S01]  /*0aa0*/  LEA R7, R20, R19, 0x5 ;  /* 0x0000001314077211 */ /* 0x000fe200078e28ff */
[----:B-1----:R-:W-:Y:S01]  /*0ab0*/  IMAD.IADD R9, R14, 0x1, R20 ;  /* 0x000000010e097824 */ /* 0x002fe200078e0214 */
[----:B------:R-:W-:Y:S01]  /*0ac0*/  IADD3 R17, PT, PT, R17, R20, RZ ;  /* 0x0000001411117210 */ /* 0x000fe20007ffe0ff */
[----:B------:R-:W3:Y:S04]  /*0ad0*/  LDG.E R2, desc[UR12][R2.64+-0x4] ;  /* 0xfffffc0c02027981 */ /* 0x000ee8000c1e1900 */
[----:B------:R-:W1:Y:S01]  /*0ae0*/  LDC.64 R4, c[0x0][0x390] ;  /* 0x0000e400ff047b82 */ /* 0x000e620000000a00 */
[----:B--2---:R-:W-:-:S06]  /*0af0*/  IMAD.WIDE R10, R7, 0x4, R10 ;  /* 0x00000004070a7825 */ /* 0x004fcc00078e020a */
[----:B------:R-:W3:Y:S01]  /*0b00*/  LDG.E R11, desc[UR12][R10.64] ;  /* 0x0000000c0a0b7981 */ /* 0x000ee2000c1e1900 */
[----:B-1----:R-:W-:-:S04]  /*0b10*/  IMAD.WIDE R8, R9, 0x4, R4 ;  /* 0x0000000409087825 */ /* 0x002fc800078e0204 */
[----:B------:R-:W-:Y:S01]  /*0b20*/  IMAD.WIDE R6, R17, 0x4, R4 ;  /* 0x0000000411067825 */ /* 0x000fe200078e0204 */
[----:B------:R-:W2:Y:S04]  /*0b30*/  LDG.E R0, desc[UR12][R8.64] ;  /* 0x0000000c08007981 */ /* 0x000ea8000c1e1900 */
[----:B0-----:R-:W4:Y:S04]  /*0b40*/  LDG.E R12, desc[UR12][R8.64+-0x4] ;  /* 0xfffffc0c080c7981 */ /* 0x001f28000c1e1900 */
[----:B------:R-:W5:Y:S01]  /*0b50*/  LDG.E R6, desc[UR12][R6.64+-0x4] ;  /* 0xfffffc0c06067981 */ /* 0x000f62000c1e1900 */
[----:B------:R-:W-:-:S02]  /*0b60*/  HFMA2 R15, -RZ, RZ, 2.125, 0 ;  /* 0x40400000ff0f7431 */ /* 0x000fc400000001ff */
[----:B------:R-:W-:Y:S01]  /*0b70*/  IMAD.WIDE.U32 R4, R17, 0x4, R4 ;  /* 0x0000000411047825 */ /* 0x000fe200078e0004 */
[----:B---3--:R-:W-:-:S04]  /*0b80*/  FSETP.NEU.AND P1, PT, R2, R11, PT ;  /* 0x0000000b0200720b */ /* 0x008fc80003f2d000 */
[----:B------:R-:W-:Y:S01]  /*0b90*/  FSEL R15, R15, -3, !P1 ;  /* 0xc04000000f0f7808 */ /* 0x000fe20004800000 */
[----:B--2---:R-:W-:-:S04]  /*0ba0*/  FADD R13, R0, -2 ;  /* 0xc0000000000d7421 */ /* 0x004fc80000000000 */
[----:B----4-:R-:W-:Y:S01]  /*0bb0*/  FADD R15, R12, R15 ;  /* 0x0000000f0c0f7221 */ /* 0x010fe20000000000 */
[----:B-----5:R-:W-:-:S05]  /*0bc0*/  FADD R0, R6, -2 ;  /* 0xc000000006007421 */ /* 0x020fca0000000000 */
[----:B------:R-:W-:-:S04]  /*0bd0*/  FMNMX3 R0, R0, RZ, R13, !PT ;  /* 0x000000ff00007276 */ /* 0x000fc8000780000d */
[----:B------:R-:W-:-:S05]  /*0be0*/  FMNMX R15, R0, R15, !PT ;  /* 0x0000000f000f7209 */ /* 0x000fca0007800000 */
[----:B------:R2:W-:Y:S02]  /*0bf0*/  STG.E desc[UR12][R4.64], R15 ;  /* 0x0000000f04007986 */ /* 0x0005e4000c10190c */
.L_x_2:
[----:B------:R-:W-:Y:S05]  /*0c00*/  @P0 BRA `(.L_x_4) ;  /* 0xfffffff400540947 */ /* 0x000fea000383ffff */
[----:B------:R-:W-:Y:S05]  /*0c10*/  EXIT ;  /* 0x000000000000794d */ /* 0x000fea0003800000 */
.L_x_5:
[----:B------:R-:W-:-:S00]  /*0c20*/  BRA `(.L_x_5) ;  /* 0xfffffffc00fc7947 */ /* 0x000fc0000383ffff */
[----:B------:R-:W-:-:S00]  /*0c30*/  NOP ;  /* 0x0000000000007918 */ /* 0x000fc00000000000 */
        /* <DEDUP_REMOVED lines=12> */
.L_x_6:


//--------------------- .nv.shared.reserved.0     --------------------------
	.section	.nv.shared.reserved.0,"aw",@nobits
	.weak		__nv_reservedSMEM_offset_0_alias
	.size		__nv_reservedSMEM_offset_0_alias, 0, 64
	.other		__nv_reservedSMEM_offset_0_alias,@"STO_CUDA_RESERVED_SHARED STV_DEFAULT"
__nv_reservedSMEM_offset_0_alias:
	.zero		0
	.zero		64


//--------------------- .nv.constant0._Z15f_scoreSequencePfS_S_ii --------------------------
	.section	.nv.constant0._Z15f_scoreSequencePfS_S_ii,"a",@progbits
	.sectionflags	@""
	.align	4
.nv.constant0._Z15f_scoreSequencePfS_S_ii:
	.zero		928


//--------------------- SYMBOLS --------------------------

	.type		.nv.reservedSmem.offset0,@object
	.size		.nv.reservedSmem.offset0,0x4
